//
// Generated by NVIDIA NVVM Compiler
//
// Compiler Build ID: CL-36424714
// Cuda compilation tools, release 13.0, V13.0.88
// Based on NVVM 20.0.0
//

.version 9.0
.target sm_100
.address_size 64

	// .globl	_Z13conv2d_kernelPKfS0_Pfiii
// _ZZ13conv2d_kernelPKfS0_PfiiiE7s_input has been demoted
// _ZZ13conv2d_kernelPKfS0_PfiiiE8s_kernel has been demoted

.visible .entry _Z13conv2d_kernelPKfS0_Pfiii(
	.param .u64 .ptr .align 1 _Z13conv2d_kernelPKfS0_Pfiii_param_0,
	.param .u64 .ptr .align 1 _Z13conv2d_kernelPKfS0_Pfiii_param_1,
	.param .u64 .ptr .align 1 _Z13conv2d_kernelPKfS0_Pfiii_param_2,
	.param .u32 _Z13conv2d_kernelPKfS0_Pfiii_param_3,
	.param .u32 _Z13conv2d_kernelPKfS0_Pfiii_param_4,
	.param .u32 _Z13conv2d_kernelPKfS0_Pfiii_param_5
)
{
	.reg .pred 	%p<23>;
	.reg .b32 	%r<101>;
	.reg .b32 	%f<73>;
	.reg .b64 	%rd<13>;
	// demoted variable
	.shared .align 4 .b8 _ZZ13conv2d_kernelPKfS0_PfiiiE7s_input[2304];
	// demoted variable
	.shared .align 4 .b8 _ZZ13conv2d_kernelPKfS0_PfiiiE8s_kernel[324];
	ld.param.u64 	%rd2, [_Z13conv2d_kernelPKfS0_Pfiii_param_0];
	ld.param.u64 	%rd3, [_Z13conv2d_kernelPKfS0_Pfiii_param_1];
	ld.param.u64 	%rd4, [_Z13conv2d_kernelPKfS0_Pfiii_param_2];
	ld.param.u32 	%r45, [_Z13conv2d_kernelPKfS0_Pfiii_param_3];
	ld.param.u32 	%r46, [_Z13conv2d_kernelPKfS0_Pfiii_param_4];
	ld.param.u32 	%r47, [_Z13conv2d_kernelPKfS0_Pfiii_param_5];
	mov.u32 	%r1, %tid.x;
	mov.u32 	%r2, %tid.y;
	mov.u32 	%r48, %ctaid.y;
	shl.b32 	%r3, %r48, 4;
	add.s32 	%r4, %r3, %r2;
	mov.u32 	%r49, %ctaid.x;
	shl.b32 	%r5, %r49, 4;
	add.s32 	%r6, %r5, %r1;
	max.s32 	%r50, %r1, %r2;
	setp.ge.s32 	%p1, %r50, %r47;
	@%p1 bra 	$L__BB0_2;
	cvta.to.global.u64 	%rd5, %rd3;
	mad.lo.s32 	%r51, %r47, %r2, %r1;
	mul.wide.u32 	%rd6, %r51, 4;
	add.s64 	%rd7, %rd5, %rd6;
	ld.global.f32 	%f15, [%rd7];
	mov.u32 	%r52, _ZZ13conv2d_kernelPKfS0_PfiiiE8s_kernel;
	mad.lo.s32 	%r53, %r2, 36, %r52;
	shl.b32 	%r54, %r1, 2;
	add.s32 	%r55, %r53, %r54;
	st.shared.f32 	[%r55], %f15;
$L__BB0_2:
	add.s32 	%r7, %r47, 15;
	setp.ge.s32 	%p2, %r2, %r7;
	@%p2 bra 	$L__BB0_11;
	shr.u32 	%r56, %r47, 31;
	add.s32 	%r57, %r47, %r56;
	shr.s32 	%r58, %r57, 1;
	sub.s32 	%r8, %r3, %r58;
	sub.s32 	%r9, %r5, %r58;
	mov.u32 	%r10, %ntid.x;
	mov.u32 	%r11, %ntid.y;
	cvta.to.global.u64 	%rd1, %rd2;
	mov.u32 	%r92, %r2;
$L__BB0_4:
	setp.ge.u32 	%p3, %r1, %r7;
	@%p3 bra 	$L__BB0_10;
	add.s32 	%r13, %r8, %r92;
	mov.u32 	%r59, _ZZ13conv2d_kernelPKfS0_PfiiiE7s_input;
	mad.lo.s32 	%r14, %r92, 96, %r59;
	mul.lo.s32 	%r15, %r13, %r46;
	mov.u32 	%r93, %r1;
$L__BB0_6:
	setp.ge.s32 	%p4, %r13, %r45;
	add.s32 	%r17, %r9, %r93;
	or.b32  	%r60, %r17, %r13;
	setp.lt.s32 	%p5, %r60, 0;
	setp.ge.s32 	%p6, %r17, %r46;
	or.pred  	%p7, %p4, %p6;
	or.pred  	%p8, %p7, %p5;
	@%p8 bra 	$L__BB0_8;
	add.s32 	%r64, %r17, %r15;
	mul.wide.s32 	%rd8, %r64, 4;
	add.s64 	%rd9, %rd1, %rd8;
	ld.global.f32 	%f16, [%rd9];
	shl.b32 	%r65, %r93, 2;
	add.s32 	%r66, %r14, %r65;
	st.shared.f32 	[%r66], %f16;
	bra.uni 	$L__BB0_9;
$L__BB0_8:
	shl.b32 	%r61, %r93, 2;
	add.s32 	%r62, %r14, %r61;
	mov.b32 	%r63, 0;
	st.shared.u32 	[%r62], %r63;
$L__BB0_9:
	add.s32 	%r93, %r93, %r10;
	setp.lt.s32 	%p9, %r93, %r7;
	@%p9 bra 	$L__BB0_6;
$L__BB0_10:
	add.s32 	%r92, %r92, %r11;
	setp.lt.s32 	%p10, %r92, %r7;
	@%p10 bra 	$L__BB0_4;
$L__BB0_11:
	bar.sync 	0;
	setp.ge.s32 	%p11, %r4, %r45;
	setp.ge.s32 	%p12, %r6, %r46;
	or.pred  	%p13, %p11, %p12;
	@%p13 bra 	$L__BB0_27;
	setp.lt.s32 	%p14, %r47, 1;
	mov.f32 	%f71, 0f00000000;
	@%p14 bra 	$L__BB0_26;
	and.b32  	%r20, %r47, 7;
	add.s32 	%r21, %r20, -1;
	and.b32  	%r22, %r47, 3;
	and.b32  	%r23, %r47, 2147483640;
	and.b32  	%r24, %r47, 1;
	neg.s32 	%r25, %r23;
	shl.b32 	%r68, %r1, 2;
	mov.u32 	%r69, _ZZ13conv2d_kernelPKfS0_PfiiiE7s_input;
	add.s32 	%r70, %r68, %r69;
	add.s32 	%r26, %r70, 16;
	mov.f32 	%f71, 0f00000000;
	mov.b32 	%r94, 0;
$L__BB0_14:
	setp.lt.u32 	%p15, %r47, 8;
	add.s32 	%r28, %r94, %r2;
	mov.b32 	%r99, 0;
	@%p15 bra 	$L__BB0_17;
	mad.lo.s32 	%r96, %r28, 96, %r26;
	mov.u32 	%r72, _ZZ13conv2d_kernelPKfS0_PfiiiE8s_kernel;
	mad.lo.s32 	%r73, %r94, 36, %r72;
	add.s32 	%r95, %r73, 16;
	mov.u32 	%r97, %r25;
$L__BB0_16:
	.pragma "nounroll";
	ld.shared.f32 	%f20, [%r96+-16];
	ld.shared.f32 	%f21, [%r95+-16];
	fma.rn.f32 	%f22, %f20, %f21, %f71;
	ld.shared.f32 	%f23, [%r96+-12];
	ld.shared.f32 	%f24, [%r95+-12];
	fma.rn.f32 	%f25, %f23, %f24, %f22;
	ld.shared.f32 	%f26, [%r96+-8];
	ld.shared.f32 	%f27, [%r95+-8];
	fma.rn.f32 	%f28, %f26, %f27, %f25;
	ld.shared.f32 	%f29, [%r96+-4];
	ld.shared.f32 	%f30, [%r95+-4];
	fma.rn.f32 	%f31, %f29, %f30, %f28;
	ld.shared.f32 	%f32, [%r96];
	ld.shared.f32 	%f33, [%r95];
	fma.rn.f32 	%f34, %f32, %f33, %f31;
	ld.shared.f32 	%f35, [%r96+4];
	ld.shared.f32 	%f36, [%r95+4];
	fma.rn.f32 	%f37, %f35, %f36, %f34;
	ld.shared.f32 	%f38, [%r96+8];
	ld.shared.f32 	%f39, [%r95+8];
	fma.rn.f32 	%f40, %f38, %f39, %f37;
	ld.shared.f32 	%f41, [%r96+12];
	ld.shared.f32 	%f42, [%r95+12];
	fma.rn.f32 	%f71, %f41, %f42, %f40;
	add.s32 	%r97, %r97, 8;
	add.s32 	%r96, %r96, 32;
	add.s32 	%r95, %r95, 32;
	setp.ne.s32 	%p16, %r97, 0;
	mov.u32 	%r99, %r23;
	@%p16 bra 	$L__BB0_16;
$L__BB0_17:
	setp.eq.s32 	%p17, %r20, 0;
	@%p17 bra 	$L__BB0_25;
	mad.lo.s32 	%r38, %r28, 96, %r69;
	mov.u32 	%r75, _ZZ13conv2d_kernelPKfS0_PfiiiE8s_kernel;
	mad.lo.s32 	%r39, %r94, 36, %r75;
	setp.lt.u32 	%p18, %r21, 3;
	@%p18 bra 	$L__BB0_20;
	add.s32 	%r76, %r99, %r1;
	shl.b32 	%r77, %r76, 2;
	add.s32 	%r78, %r38, %r77;
	ld.shared.f32 	%f44, [%r78];
	shl.b32 	%r79, %r99, 2;
	add.s32 	%r80, %r39, %r79;
	ld.shared.f32 	%f45, [%r80];
	fma.rn.f32 	%f46, %f44, %f45, %f71;
	ld.shared.f32 	%f47, [%r78+4];
	ld.shared.f32 	%f48, [%r80+4];
	fma.rn.f32 	%f49, %f47, %f48, %f46;
	ld.shared.f32 	%f50, [%r78+8];
	ld.shared.f32 	%f51, [%r80+8];
	fma.rn.f32 	%f52, %f50, %f51, %f49;
	ld.shared.f32 	%f53, [%r78+12];
	ld.shared.f32 	%f54, [%r80+12];
	fma.rn.f32 	%f71, %f53, %f54, %f52;
	add.s32 	%r99, %r99, 4;
$L__BB0_20:
	setp.eq.s32 	%p19, %r22, 0;
	@%p19 bra 	$L__BB0_25;
	setp.eq.s32 	%p20, %r22, 1;
	@%p20 bra 	$L__BB0_23;
	add.s32 	%r81, %r99, %r1;
	shl.b32 	%r82, %r81, 2;
	add.s32 	%r83, %r38, %r82;
	ld.shared.f32 	%f56, [%r83];
	shl.b32 	%r84, %r99, 2;
	add.s32 	%r85, %r39, %r84;
	ld.shared.f32 	%f57, [%r85];
	fma.rn.f32 	%f58, %f56, %f57, %f71;
	ld.shared.f32 	%f59, [%r83+4];
	ld.shared.f32 	%f60, [%r85+4];
	fma.rn.f32 	%f71, %f59, %f60, %f58;
	add.s32 	%r99, %r99, 2;
$L__BB0_23:
	setp.eq.s32 	%p21, %r24, 0;
	@%p21 bra 	$L__BB0_25;
	add.s32 	%r86, %r99, %r1;
	shl.b32 	%r87, %r86, 2;
	add.s32 	%r88, %r38, %r87;
	ld.shared.f32 	%f61, [%r88];
	shl.b32 	%r89, %r99, 2;
	add.s32 	%r90, %r39, %r89;
	ld.shared.f32 	%f62, [%r90];
	fma.rn.f32 	%f71, %f61, %f62, %f71;
$L__BB0_25:
	add.s32 	%r94, %r94, 1;
	setp.ne.s32 	%p22, %r94, %r47;
	@%p22 bra 	$L__BB0_14;
$L__BB0_26:
	mad.lo.s32 	%r91, %r46, %r4, %r6;
	cvta.to.global.u64 	%rd10, %rd4;
	mul.wide.s32 	%rd11, %r91, 4;
	add.s64 	%rd12, %rd10, %rd11;
	st.global.f32 	[%rd12], %f71;
$L__BB0_27:
	ret;

}


// ===== COMPILED SASS (sm_100) =====

	.target	sm_100

	.elftype	@"ET_EXEC"


//--------------------- .note.nv.tkinfo           --------------------------
	.section	.note.nv.tkinfo,"",@"SHT_NOTE"
	.sectionflags	@"SHF_NOTE_NV_TKINFO"
	.tkinfo
        /*0018*/ 	.word	0x00000002
        /*0030*/ 	.string	""
        /*0030*/ 	.string	"ptxas"
        /*0030*/ 	.string	"Cuda compilation tools, release 13.0, V13.0.88"
        /*0030*/ 	.string	"Build cuda_13.0.r13.0/compiler.36424714_0"
        /*0030*/ 	.string	"-arch sm_100 -m 64 "



//--------------------- .note.nv.cuinfo           --------------------------
	.section	.note.nv.cuinfo,"",@"SHT_NOTE"
	.sectionflags	@"SHF_NOTE_NV_CUINFO"
        /*0018*/ 	.short	0x0002
        /*001a*/ 	.short	0x0064
        /*001c*/ 	.short	0x0082
	.zero		2


//--------------------- .nv.info                  --------------------------
	.section	.nv.info,"",@"SHT_CUDA_INFO"
	.align	4


	//----- nvinfo : EIATTR_REGCOUNT
	.align		4
        /*0000*/ 	.byte	0x04, 0x2f
        /*0002*/ 	.short	(.L_1 - .L_0)
	.align		4
.L_0:
        /*0004*/ 	.word	index@(_Z13conv2d_kernelPKfS0_Pfiii)
        /*0008*/ 	.word	0x0000001d


	//----- nvinfo : EIATTR_FRAME_SIZE
	.align		4
.L_1:
        /*000c*/ 	.byte	0x04, 0x11
        /*000e*/ 	.short	(.L_3 - .L_2)
	.align		4
.L_2:
        /*0010*/ 	.word	index@(_Z13conv2d_kernelPKfS0_Pfiii)
        /*0014*/ 	.word	0x00000000


	//----- nvinfo : EIATTR_MIN_STACK_SIZE
	.align		4
.L_3:
        /*0018*/ 	.byte	0x04, 0x12
        /*001a*/ 	.short	(.L_5 - .L_4)
	.align		4
.L_4:
        /*001c*/ 	.word	index@(_Z13conv2d_kernelPKfS0_Pfiii)
        /*0020*/ 	.word	0x00000000
.L_5:


//--------------------- .nv.compat                --------------------------
	.section	.nv.compat,"",@"SHT_CUDA_COMPAT_INFO"
	.align	4
        /*0000*/ 	.byte	0x02, 0x09, 0x00, 0x00, 0x02, 0x02, 0x01, 0x00, 0x02, 0x05, 0x05, 0x00, 0x03, 0x07, 0x01, 0x01
        /*0010*/ 	.byte	0x02, 0x03, 0x00, 0x00, 0x02, 0x06, 0x01, 0x00, 0x04, 0x0b, 0x08, 0x00, 0x09, 0x00, 0x00, 0x00
        /*0020*/ 	.byte	0x00, 0x00, 0x00, 0x00


//--------------------- .nv.info._Z13conv2d_kernelPKfS0_Pfiii --------------------------
	.section	.nv.info._Z13conv2d_kernelPKfS0_Pfiii,"",@"SHT_CUDA_INFO"
	.sectionflags	@""
	.align	4


	//----- nvinfo : EIATTR_CUDA_API_VERSION
	.align		4
        /*0000*/ 	.byte	0x04, 0x37
        /*0002*/ 	.short	(.L_7 - .L_6)
.L_6:
        /*0004*/ 	.word	0x00000082


	//----- nvinfo : EIATTR_KPARAM_INFO
	.align		4
.L_7:
        /*0008*/ 	.byte	0x04, 0x17
        /*000a*/ 	.short	(.L_9 - .L_8)
.L_8:
        /*000c*/ 	.word	0x00000000
        /*0010*/ 	.short	0x0005
        /*0012*/ 	.short	0x0020
        /*0014*/ 	.byte	0x00, 0xf0, 0x11, 0x00


	//----- nvinfo : EIATTR_KPARAM_INFO
	.align		4
.L_9:
        /*0018*/ 	.byte	0x04, 0x17
        /*001a*/ 	.short	(.L_11 - .L_10)
.L_10:
        /*001c*/ 	.word	0x00000000
        /*0020*/ 	.short	0x0004
        /*0022*/ 	.short	0x001c
        /*0024*/ 	.byte	0x00, 0xf0, 0x11, 0x00


	//----- nvinfo : EIATTR_KPARAM_INFO
	.align		4
.L_11:
        /*0028*/ 	.byte	0x04, 0x17
        /*002a*/ 	.short	(.L_13 - .L_12)
.L_12:
        /*002c*/ 	.word	0x00000000
        /*0030*/ 	.short	0x0003
        /*0032*/ 	.short	0x0018
        /*0034*/ 	.byte	0x00, 0xf0, 0x11, 0x00


	//----- nvinfo : EIATTR_KPARAM_INFO
	.align		4
.L_13:
        /*0038*/ 	.byte	0x04, 0x17
        /*003a*/ 	.short	(.L_15 - .L_14)
.L_14:
        /*003c*/ 	.word	0x00000000
        /*0040*/ 	.short	0x0002
        /*0042*/ 	.short	0x0010
        /*0044*/ 	.byte	0x00, 0xf5, 0x21, 0x00


	//----- nvinfo : EIATTR_KPARAM_INFO
	.align		4
.L_15:
        /*0048*/ 	.byte	0x04, 0x17
        /*004a*/ 	.short	(.L_17 - .L_16)
.L_16:
        /*004c*/ 	.word	0x00000000
        /*0050*/ 	.short	0x0001
        /*0052*/ 	.short	0x0008
        /*0054*/ 	.byte	0x00, 0xf5, 0x21, 0x00


	//----- nvinfo : EIATTR_KPARAM_INFO
	.align		4
.L_17:
        /*0058*/ 	.byte	0x04, 0x17
        /*005a*/ 	.short	(.L_19 - .L_18)
.L_18:
        /*005c*/ 	.word	0x00000000
        /*0060*/ 	.short	0x0000
        /*0062*/ 	.short	0x0000
        /*0064*/ 	.byte	0x00, 0xf5, 0x21, 0x00


	//----- nvinfo : EIATTR_SPARSE_MMA_MASK
	.align		4
.L_19:
        /*0068*/ 	.byte	0x03, 0x50
        /*006a*/ 	.short	0x0000


	//----- nvinfo : EIATTR_MAXREG_COUNT
	.align		4
        /*006c*/ 	.byte	0x03, 0x1b
        /*006e*/ 	.short	0x00ff


	//----- nvinfo : EIATTR_NUM_BARRIERS
	.align		4
        /*0070*/ 	.byte	0x02, 0x4c
        /*0072*/ 	.byte	0x01
	.zero		1


	//----- nvinfo : EIATTR_MERCURY_ISA_VERSION
	.align		4
        /*0074*/ 	.byte	0x03, 0x5f
        /*0076*/ 	.short	0x0101


	//----- nvinfo : EIATTR_VRC_CTA_INIT_COUNT
	.align		4
        /*0078*/ 	.byte	0x02, 0x4a
	.zero		1
	.zero		1


	//----- nvinfo : EIATTR_EXIT_INSTR_OFFSETS
	.align		4
        /*007c*/ 	.byte	0x04, 0x1c
        /*007e*/ 	.short	(.L_21 - .L_20)


	//   ....[0]....
.L_20:
        /*0080*/ 	.word	0x00000480


	//   ....[1]....
        /*0084*/ 	.word	0x00000bb0


	//----- nvinfo : EIATTR_CRS_STACK_SIZE
	.align		4
.L_21:
        /*0088*/ 	.byte	0x04, 0x1e
        /*008a*/ 	.short	(.L_23 - .L_22)
.L_22:
        /*008c*/ 	.word	0x00000000


	//----- nvinfo : EIATTR_CBANK_PARAM_SIZE
	.align		4
.L_23:
        /*0090*/ 	.byte	0x03, 0x19
        /*0092*/ 	.short	0x0024


	//----- nvinfo : EIATTR_PARAM_CBANK
	.align		4
        /*0094*/ 	.byte	0x04, 0x0a
        /*0096*/ 	.short	(.L_25 - .L_24)
	.align		4
.L_24:
        /*0098*/ 	.word	index@(.nv.constant0._Z13conv2d_kernelPKfS0_Pfiii)
        /*009c*/ 	.short	0x0380
        /*009e*/ 	.short	0x0024


	//----- nvinfo : EIATTR_SW_WAR
	.align		4
.L_25:
        /*00a0*/ 	.byte	0x04, 0x36
        /*00a2*/ 	.short	(.L_27 - .L_26)
.L_26:
        /*00a4*/ 	.word	0x00000008
.L_27:


//--------------------- .nv.callgraph             --------------------------
	.section	.nv.callgraph,"",@"SHT_CUDA_CALLGRAPH"
	.align	4
	.sectionentsize	8
	.align		4
        /*0000*/ 	.word	0x00000000
	.align		4
        /*0004*/ 	.word	0xffffffff
	.align		4
        /*0008*/ 	.word	0x00000000
	.align		4
        /*000c*/ 	.word	0xfffffffe
	.align		4
        /*0010*/ 	.word	0x00000000
	.align		4
        /*0014*/ 	.word	0xfffffffd
	.align		4
        /*0018*/ 	.word	0x00000000
	.align		4
        /*001c*/ 	.word	0xfffffffc


//--------------------- .text._Z13conv2d_kernelPKfS0_Pfiii --------------------------
	.section	.text._Z13conv2d_kernelPKfS0_Pfiii,"ax",@progbits
	.align	128
        .global         _Z13conv2d_kernelPKfS0_Pfiii
        .type           _Z13conv2d_kernelPKfS0_Pfiii,@function
        .size           _Z13conv2d_kernelPKfS0_Pfiii,(.L_x_17 - _Z13conv2d_kernelPKfS0_Pfiii)
        .other          _Z13conv2d_kernelPKfS0_Pfiii,@"STO_CUDA_ENTRY STV_DEFAULT"
_Z13conv2d_kernelPKfS0_Pfiii:
.text._Z13conv2d_kernelPKfS0_Pfiii:
[----:B------:R-:W-:Y:S01]  /*0000*/  LDC R1, c[0x0][0x37c] ;  /* 0x0000df00ff017b82 */ /* 0x000fe20000000800 */
[----:B------:R-:W0:Y:S01]  /*0010*/  S2R R0, SR_TID.Y ;  /* 0x0000000000007919 */ /* 0x000e220000002200 */
[----:B------:R-:W1:Y:S01]  /*0020*/  LDCU UR6, c[0x0][0x3a0] ;  /* 0x00007400ff0677ac */ /* 0x000e620008000800 */
[----:B------:R-:W0:Y:S01]  /*0030*/  S2R R3, SR_TID.X ;  /* 0x0000000000037919 */ /* 0x000e220000002100 */
[----:B------:R-:W2:Y:S01]  /*0040*/  LDCU.64 UR12, c[0x0][0x358] ;  /* 0x00006b00ff0c77ac */ /* 0x000ea20008000a00 */
[----:B0-----:R-:W-:-:S04]  /*0050*/  VIMNMX R2, PT, PT, R3, R0, !PT ;  /* 0x0000000003027248 */ /* 0x001fc80007fe0100 */
[----:B-1----:R-:W-:-:S13]  /*0060*/  ISETP.GE.AND P0, PT, R2, UR6, PT ;  /* 0x0000000602007c0c */ /* 0x002fda000bf06270 */
[----:B------:R-:W0:Y:S01]  /*0070*/  @!P0 LDC.64 R4, c[0x0][0x388] ;  /* 0x0000e200ff048b82 */ /* 0x000e220000000a00 */
[----:B------:R-:W-:-:S04]  /*0080*/  @!P0 IMAD R7, R0, UR6, R3 ;  /* 0x0000000600078c24 */ /* 0x000fc8000f8e0203 */
[----:B0-----:R-:W-:-:S06]  /*0090*/  @!P0 IMAD.WIDE.U32 R4, R7, 0x4, R4 ;  /* 0x0000000407048825 */ /* 0x001fcc00078e0004 */
[----:B--2---:R0:W2:Y:S01]  /*00a0*/  @!P0 LDG.E R4, desc[UR12][R4.64] ;  /* 0x0000000c04048981 */ /* 0x0040a2000c1e1900 */
[----:B------:R-:W-:Y:S01]  /*00b0*/  @!P0 MOV R2, 0x400 ;  /* 0x0000040000028802 */ /* 0x000fe20000000f00 */
[----:B------:R-:W-:Y:S01]  /*00c0*/  UIADD3 UR5, UPT, UPT, UR6, 0xf, URZ ;  /* 0x0000000f06057890 */ /* 0x000fe2000fffe0ff */
[----:B------:R-:W-:Y:S01]  /*00d0*/  BSSY.RECONVERGENT B0, `(.L_x_0) ;  /* 0x0000036000007945 */ /* 0x000fe20003800200 */
[----:B------:R-:W1:Y:S02]  /*00e0*/  @!P0 S2R R7, SR_CgaCtaId ;  /* 0x0000000000078919 */ /* 0x000e640000008800 */
[----:B------:R-:W-:Y:S01]  /*00f0*/  @!P0 VIADD R2, R2, 0x900 ;  /* 0x0000090002028836 */ /* 0x000fe20000000000 */
[----:B------:R-:W0:Y:S01]  /*0100*/  S2R R9, SR_CTAID.Y ;  /* 0x0000000000097919 */ /* 0x000e220000002600 */
[----:B------:R-:W3:Y:S03]  /*0110*/  S2R R12, SR_CTAID.X ;  /* 0x00000000000c7919 */ /* 0x000ee60000002500 */
[----:B-1----:R-:W-:-:S02]  /*0120*/  @!P0 LEA R7, R7, R2, 0x18 ;  /* 0x0000000207078211 */ /* 0x002fc400078ec0ff */
[----:B0-----:R-:W-:-:S03]  /*0130*/  LEA R5, R9, R0, 0x4 ;  /* 0x0000000009057211 */ /* 0x001fc600078e20ff */
[----:B------:R-:W-:-:S04]  /*0140*/  @!P0 IMAD R2, R0, 0x24, R7 ;  /* 0x0000002400028824 */ /* 0x000fc800078e0207 */
[----:B------:R-:W-:Y:S02]  /*0150*/  @!P0 IMAD R7, R3, 0x4, R2 ;  /* 0x0000000403078824 */ /* 0x000fe400078e0202 */
[----:B---3--:R-:W-:-:S03]  /*0160*/  IMAD R2, R12, 0x10, R3 ;  /* 0x000000100c027824 */ /* 0x008fc600078e0203 */
[----:B--2---:R0:W-:Y:S01]  /*0170*/  @!P0 STS [R7], R4 ;  /* 0x0000000407008388 */ /* 0x0041e20000000800 */
[----:B------:R-:W-:-:S13]  /*0180*/  ISETP.GE.AND P0, PT, R0, UR5, PT ;  /* 0x0000000500007c0c */ /* 0x000fda000bf06270 */
[----:B0-----:R-:W-:Y:S05]  /*0190*/  @P0 BRA `(.L_x_1) ;  /* 0x0000000000a40947 */ /* 0x001fea0003800000 */
[----:B------:R-:W0:Y:S01]  /*01a0*/  LDC R14, c[0x0][0x360] ;  /* 0x0000d800ff0e7b82 */ /* 0x000e220000000800 */
[----:B------:R-:W-:Y:S01]  /*01b0*/  ULEA.HI UR4, UR6, UR6, URZ, 0x1 ;  /* 0x0000000606047291 */ /* 0x000fe2000f8f08ff */
[----:B------:R-:W-:-:S03]  /*01c0*/  MOV R13, R0 ;  /* 0x00000000000d7202 */ /* 0x000fc60000000f00 */
[----:B------:R-:W-:-:S03]  /*01d0*/  USHF.R.S32.HI UR4, URZ, 0x1, UR4 ;  /* 0x00000001ff047899 */ /* 0x000fc60008011404 */
[----:B------:R-:W1:Y:S03]  /*01e0*/  LDC R16, c[0x0][0x364] ;  /* 0x0000d900ff107b82 */ /* 0x000e660000000800 */
[----:B------:R-:W-:Y:S02]  /*01f0*/  LEA R4, R9, -UR4, 0x4 ;  /* 0x8000000409047c11 */ /* 0x000fe4000f8e20ff */
[----:B------:R-:W-:-:S07]  /*0200*/  LEA R12, R12, -UR4, 0x4 ;  /* 0x800000040c0c7c11 */ /* 0x000fce000f8e20ff */
.L_x_8:
[----:B------:R-:W-:Y:S01]  /*0210*/  ISETP.GE.U32.AND P0, PT, R3, UR5, PT ;  /* 0x0000000503007c0c */ /* 0x000fe2000bf06070 */
[----:B------:R-:W-:-:S12]  /*0220*/  BSSY.RECONVERGENT B1, `(.L_x_2) ;  /* 0x000001d000017945 */ /* 0x000fd80003800200 */
[----:B--234-:R-:W-:Y:S05]  /*0230*/  @P0 BRA `(.L_x_3) ;  /* 0x00000000006c0947 */ /* 0x01cfea0003800000 */
[----:B------:R-:W2:Y:S01]  /*0240*/  S2R R11, SR_CgaCtaId ;  /* 0x00000000000b7919 */ /* 0x000ea20000008800 */
[----:B------:R-:W3:Y:S01]  /*0250*/  LDC.64 R6, c[0x0][0x380] ;  /* 0x0000e000ff067b82 */ /* 0x000ee20000000a00 */
[----:B------:R-:W-:Y:S01]  /*0260*/  MOV R10, 0x400 ;  /* 0x00000400000a7802 */ /* 0x000fe20000000f00 */
[----:B------:R-:W-:Y:S01]  /*0270*/  IMAD.IADD R18, R4, 0x1, R13 ;  /* 0x0000000104127824 */ /* 0x000fe200078e020d */
[----:B------:R-:W-:-:S05]  /*0280*/  MOV R15, R3 ;  /* 0x00000003000f7202 */ /* 0x000fca0000000f00 */
[----:B------:R-:W4:Y:S01]  /*0290*/  LDC.64 R8, c[0x0][0x398] ;  /* 0x0000e600ff087b82 */ /* 0x000f220000000a00 */
[----:B--2---:R-:W-:-:S05]  /*02a0*/  LEA R10, R11, R10, 0x18 ;  /* 0x0000000a0b0a7211 */ /* 0x004fca00078ec0ff */
[----:B------:R-:W-:-:S07]  /*02b0*/  IMAD R20, R13, 0x60, R10 ;  /* 0x000000600d147824 */ /* 0x000fce00078e020a */
.L_x_7:
[----:B------:R-:W-:Y:S01]  /*02c0*/  IMAD.IADD R11, R12, 0x1, R15 ;  /* 0x000000010c0b7824 */ /* 0x000fe200078e020f */
[----:B------:R-:W-:Y:S04]  /*02d0*/  BSSY.RECONVERGENT B2, `(.L_x_4) ;  /* 0x000000e000027945 */ /* 0x000fe80003800200 */
[C---:B----4-:R-:W-:Y:S02]  /*02e0*/  ISETP.GE.AND P0, PT, R11.reuse, R9, PT ;  /* 0x000000090b00720c */ /* 0x050fe40003f06270 */
[----:B--2---:R-:W-:Y:S02]  /*02f0*/  LOP3.LUT R10, R11, R18, RZ, 0xfc, !PT ;  /* 0x000000120b0a7212 */ /* 0x004fe400078efcff */
[----:B------:R-:W-:-:S04]  /*0300*/  ISETP.GE.OR P0, PT, R18, R8, P0 ;  /* 0x000000081200720c */ /* 0x000fc80000706670 */
[----:B------:R-:W-:-:S13]  /*0310*/  ISETP.LT.OR P0, PT, R10, RZ, P0 ;  /* 0x000000ff0a00720c */ /* 0x000fda0000701670 */
[----:B------:R-:W-:Y:S05]  /*0320*/  @P0 BRA `(.L_x_5) ;  /* 0x0000000000180947 */ /* 0x000fea0003800000 */
[----:B------:R-:W-:-:S04]  /*0330*/  IMAD R11, R18, R9, R11 ;  /* 0x00000009120b7224 */ /* 0x000fc800078e020b */
[----:B---3--:R-:W-:-:S06]  /*0340*/  IMAD.WIDE R10, R11, 0x4, R6 ;  /* 0x000000040b0a7825 */ /* 0x008fcc00078e0206 */
[----:B------:R-:W2:Y:S01]  /*0350*/  LDG.E R10, desc[UR12][R10.64] ;  /* 0x0000000c0a0a7981 */ /* 0x000ea2000c1e1900 */
[----:B------:R-:W-:-:S05]  /*0360*/  LEA R17, R15, R20, 0x2 ;  /* 0x000000140f117211 */ /* 0x000fca00078e10ff */
[----:B--2---:R4:W-:Y:S01]  /*0370*/  STS [R17], R10 ;  /* 0x0000000a11007388 */ /* 0x0049e20000000800 */
[----:B------:R-:W-:Y:S05]  /*0380*/  BRA `(.L_x_6) ;  /* 0x0000000000087947 */ /* 0x000fea0003800000 */
.L_x_5:
[----:B------:R-:W-:-:S05]  /*0390*/  IMAD R10, R15, 0x4, R20 ;  /* 0x000000040f0a7824 */ /* 0x000fca00078e0214 */
[----:B------:R2:W-:Y:S02]  /*03a0*/  STS [R10], RZ ;  /* 0x000000ff0a007388 */ /* 0x0005e40000000800 */
.L_x_6:
[----:B------:R-:W-:Y:S05]  /*03b0*/  BSYNC.RECONVERGENT B2 ;  /* 0x0000000000027941 */ /* 0x000fea0003800200 */
.L_x_4:
[----:B0-----:R-:W-:-:S04]  /*03c0*/  IADD3 R15, PT, PT, R14, R15, RZ ;  /* 0x0000000f0e0f7210 */ /* 0x001fc80007ffe0ff */
[----:B------:R-:W-:-:S13]  /*03d0*/  ISETP.GE.AND P0, PT, R15, UR5, PT ;  /* 0x000000050f007c0c */ /* 0x000fda000bf06270 */
[----:B------:R-:W-:Y:S05]  /*03e0*/  @!P0 BRA `(.L_x_7) ;  /* 0xfffffffc00b48947 */ /* 0x000fea000383ffff */
.L_x_3:
[----:B------:R-:W-:Y:S05]  /*03f0*/  BSYNC.RECONVERGENT B1 ;  /* 0x0000000000017941 */ /* 0x000fea0003800200 */
.L_x_2:
[----:B-1----:R-:W-:-:S05]  /*0400*/  IMAD.IADD R13, R16, 0x1, R13 ;  /* 0x00000001100d7824 */ /* 0x002fca00078e020d */
[----:B------:R-:W-:-:S13]  /*0410*/  ISETP.GE.AND P0, PT, R13, UR5, PT ;  /* 0x000000050d007c0c */ /* 0x000fda000bf06270 */
[----:B------:R-:W-:Y:S05]  /*0420*/  @!P0 BRA `(.L_x_8) ;  /* 0xfffffffc00788947 */ /* 0x000fea000383ffff */
.L_x_1:
[----:B------:R-:W-:Y:S05]  /*0430*/  BSYNC.RECONVERGENT B0 ;  /* 0x0000000000007941 */ /* 0x000fea0003800200 */
.L_x_0:
[----:B------:R-:W1:Y:S01]  /*0440*/  LDCU.64 UR8, c[0x0][0x398] ;  /* 0x00007300ff0877ac */ /* 0x000e620008000a00 */
[----:B------:R-:W-:Y:S01]  /*0450*/  BAR.SYNC.DEFER_BLOCKING 0x0 ;  /* 0x0000000000007b1d */ /* 0x000fe20000010000 */
[----:B-1----:R-:W-:-:S04]  /*0460*/  ISETP.GE.AND P0, PT, R2, UR9, PT ;  /* 0x0000000902007c0c */ /* 0x002fc8000bf06270 */
[----:B------:R-:W-:-:S13]  /*0470*/  ISETP.GE.OR P0, PT, R5, UR8, P0 ;  /* 0x0000000805007c0c */ /* 0x000fda0008706670 */
[----:B------:R-:W-:Y:S05]  /*0480*/  @P0 EXIT ;  /* 0x000000000000094d */ /* 0x000fea0003800000 */
[----:B------:R-:W1:Y:S01]  /*0490*/  LDCU UR5, c[0x0][0x3a0] ;  /* 0x00007400ff0577ac */ /* 0x000e620008000800 */
[----:B------:R-:W-:Y:S01]  /*04a0*/  HFMA2 R4, -RZ, RZ, 0, 0 ;  /* 0x00000000ff047431 */ /* 0x000fe200000001ff */
[----:B-1----:R-:W-:-:S09]  /*04b0*/  UISETP.GE.AND UP0, UPT, UR5, 0x1, UPT ;  /* 0x000000010500788c */ /* 0x002fd2000bf06270 */
[----:B------:R-:W-:Y:S05]  /*04c0*/  BRA.U !UP0, `(.L_x_9) ;  /* 0x0000000508a47547 */ /* 0x000fea000b800000 */
[----:B---3--:R-:W1:Y:S01]  /*04d0*/  S2R R7, SR_CgaCtaId ;  /* 0x0000000000077919 */ /* 0x008e620000008800 */
[----:B------:R-:W-:Y:S01]  /*04e0*/  MOV R6, 0x400 ;  /* 0x0000040000067802 */ /* 0x000fe20000000f00 */
[----:B------:R-:W-:Y:S01]  /*04f0*/  ULOP3.LUT UR9, UR5, 0x7, URZ, 0xc0, !UPT ;  /* 0x0000000705097892 */ /* 0x000fe2000f8ec0ff */
[----:B------:R-:W-:Y:S01]  /*0500*/  MOV R4, RZ ;  /* 0x000000ff00047202 */ /* 0x000fe20000000f00 */
[----:B------:R-:W-:Y:S02]  /*0510*/  ULOP3.LUT UR10, UR5, 0x7ffffff8, URZ, 0xc0, !UPT ;  /* 0x7ffffff8050a7892 */ /* 0x000fe4000f8ec0ff */
[----:B------:R-:W-:Y:S02]  /*0520*/  UIADD3 UR4, UPT, UPT, UR9, -0x1, URZ ;  /* 0xffffffff09047890 */ /* 0x000fe4000fffe0ff */
[----:B------:R-:W-:Y:S02]  /*0530*/  ULOP3.LUT UR5, UR5, 0x3, URZ, 0xc0, !UPT ;  /* 0x0000000305057892 */ /* 0x000fe4000f8ec0ff */
[----:B------:R-:W-:-:S02]  /*0540*/  UISETP.GE.U32.AND UP0, UPT, UR4, 0x3, UPT ;  /* 0x000000030400788c */ /* 0x000fc4000bf06070 */
[----:B------:R-:W-:Y:S01]  /*0550*/  UIADD3 UR8, UPT, UPT, -UR10, URZ, URZ ;  /* 0x000000ff0a087290 */ /* 0x000fe2000fffe1ff */
[----:B------:R-:W-:Y:S01]  /*0560*/  UMOV UR4, URZ ;  /* 0x000000ff00047c82 */ /* 0x000fe20008000000 */
[----:B-1----:R-:W-:-:S05]  /*0570*/  LEA R6, R7, R6, 0x18 ;  /* 0x0000000607067211 */ /* 0x002fca00078ec0ff */
[----:B------:R-:W-:-:S04]  /*0580*/  IMAD R7, R3, 0x4, R6 ;  /* 0x0000000403077824 */ /* 0x000fc800078e0206 */
[----:B------:R-:W-:-:S07]  /*0590*/  VIADD R7, R7, 0x10 ;  /* 0x0000001007077836 */ /* 0x000fce0000000000 */
.L_x_15:
[----:B------:R-:W1:Y:S01]  /*05a0*/  LDC R24, c[0x0][0x3a0] ;  /* 0x0000e800ff187b82 */ /* 0x000e620000000800 */
[----:B------:R-:W-:Y:S01]  /*05b0*/  IADD3 R8, PT, PT, R0, UR4, RZ ;  /* 0x0000000400087c10 */ /* 0x000fe2000fffe0ff */
[----:B--2-4-:R-:W-:Y:S01]  /*05c0*/  IMAD.MOV.U32 R10, RZ, RZ, RZ ;  /* 0x000000ffff0a7224 */ /* 0x014fe200078e00ff */
[----:B-1----:R-:W-:-:S13]  /*05d0*/  ISETP.GE.U32.AND P0, PT, R24, 0x8, PT ;  /* 0x000000081800780c */ /* 0x002fda0003f06070 */
[----:B------:R-:W-:Y:S05]  /*05e0*/  @!P0 BRA `(.L_x_10) ;  /* 0x0000000000988947 */ /* 0x000fea0003800000 */
[----:B------:R-:W1:Y:S01]  /*05f0*/  S2UR UR7, SR_CgaCtaId ;  /* 0x00000000000779c3 */ /* 0x000e620000008800 */
[----:B------:R-:W-:Y:S01]  /*0600*/  UMOV UR6, 0x400 ;  /* 0x0000040000067882 */ /* 0x000fe20000000000 */
[----:B------:R-:W-:Y:S01]  /*0610*/  IMAD R9, R8, 0x60, R7 ;  /* 0x0000006008097824 */ /* 0x000fe200078e0207 */
[----:B------:R-:W-:-:S04]  /*0620*/  UIADD3 UR6, UPT, UPT, UR6, 0x900, URZ ;  /* 0x0000090006067890 */ /* 0x000fc8000fffe0ff */
[----:B-1----:R-:W-:-:S03]  /*0630*/  ULEA UR6, UR7, UR6, 0x18 ;  /* 0x0000000607067291 */ /* 0x002fc6000f8ec0ff */
[----:B------:R-:W-:Y:S01]  /*0640*/  UMOV UR7, UR8 ;  /* 0x0000000800077c82 */ /* 0x000fe20008000000 */
[----:B------:R-:W-:-:S04]  /*0650*/  UIMAD UR6, UR4, 0x24, UR6 ;  /* 0x00000024040678a4 */ /* 0x000fc8000f8e0206 */
[----:B------:R-:W-:-:S12]  /*0660*/  UIADD3 UR6, UPT, UPT, UR6, 0x10, URZ ;  /* 0x0000001006067890 */ /* 0x000fd8000fffe0ff */
.L_x_11:
[----:B------:R-:W-:Y:S01]  /*0670*/  LDS R19, [R9+-0x10] ;  /* 0xfffff00009137984 */ /* 0x000fe20000000800 */
[----:B------:R-:W-:-:S03]  /*0680*/  UIADD3 UR7, UPT, UPT, UR7, 0x8, URZ ;  /* 0x0000000807077890 */ /* 0x000fc6000fffe0ff */
[----:B------:R-:W1:Y:S01]  /*0690*/  LDS R18, [UR6+-0x10] ;  /* 0xfffff006ff127984 */ /* 0x000e620008000800 */
[----:B------:R-:W-:-:S03]  /*06a0*/  UISETP.NE.AND UP1, UPT, UR7, URZ, UPT ;  /* 0x000000ff0700728c */ /* 0x000fc6000bf25270 */
[----:B------:R-:W-:Y:S04]  /*06b0*/  LDS R21, [R9+-0xc] ;  /* 0xfffff40009157984 */ /* 0x000fe80000000800 */
[----:B------:R-:W2:Y:S04]  /*06c0*/  LDS R20, [UR6+-0xc] ;  /* 0xfffff406ff147984 */ /* 0x000ea80008000800 */
[----:B------:R-:W-:Y:S04]  /*06d0*/  LDS R23, [R9+-0x8] ;  /* 0xfffff80009177984 */ /* 0x000fe80000000800 */
[----:B------:R-:W3:Y:S04]  /*06e0*/  LDS R22, [UR6+-0x8] ;  /* 0xfffff806ff167984 */ /* 0x000ee80008000800 */
[----:B------:R-:W-:Y:S04]  /*06f0*/  LDS R25, [R9+-0x4] ;  /* 0xfffffc0009197984 */ /* 0x000fe80000000800 */
[----:B------:R-:W4:Y:S04]  /*0700*/  LDS R26, [UR6+-0x4] ;  /* 0xfffffc06ff1a7984 */ /* 0x000f280008000800 */
[----:B------:R-:W-:Y:S04]  /*0710*/  LDS R16, [R9] ;  /* 0x0000000009107984 */ /* 0x000fe80000000800 */
[----:B------:R-:W5:Y:S04]  /*0720*/  LDS R17, [UR6] ;  /* 0x00000006ff117984 */ /* 0x000f680008000800 */
[----:B0-----:R-:W-:Y:S04]  /*0730*/  LDS R14, [R9+0x4] ;  /* 0x00000400090e7984 */ /* 0x001fe80000000800 */
[----:B------:R-:W0:Y:S01]  /*0740*/  LDS R15, [UR6+0x4] ;  /* 0x00000406ff0f7984 */ /* 0x000e220008000800 */
[----:B-1----:R-:W-:-:S03]  /*0750*/  FFMA R18, R19, R18, R4 ;  /* 0x0000001213127223 */ /* 0x002fc60000000004 */
[----:B------:R-:W-:Y:S04]  /*0760*/  LDS R12, [R9+0x8] ;  /* 0x00000800090c7984 */ /* 0x000fe80000000800 */
[----:B------:R-:W1:Y:S01]  /*0770*/  LDS R13, [UR6+0x8] ;  /* 0x00000806ff0d7984 */ /* 0x000e620008000800 */
[----:B--2---:R-:W-:-:S03]  /*0780*/  FFMA R18, R21, R20, R18 ;  /* 0x0000001415127223 */ /* 0x004fc60000000012 */
[----:B------:R2:W-:Y:S04]  /*0790*/  LDS R10, [R9+0xc] ;  /* 0x00000c00090a7984 */ /* 0x0005e80000000800 */
[----:B------:R-:W1:Y:S01]  /*07a0*/  LDS R11, [UR6+0xc] ;  /* 0x00000c06ff0b7984 */ /* 0x000e620008000800 */
[----:B---3--:R-:W-:Y:S01]  /*07b0*/  FFMA R18, R23, R22, R18 ;  /* 0x0000001617127223 */ /* 0x008fe20000000012 */
[----:B------:R-:W-:Y:S01]  /*07c0*/  UIADD3 UR6, UPT, UPT, UR6, 0x20, URZ ;  /* 0x0000002006067890 */ /* 0x000fe2000fffe0ff */
[----:B--2---:R-:W-:Y:S02]  /*07d0*/  IADD3 R9, PT, PT, R9, 0x20, RZ ;  /* 0x0000002009097810 */ /* 0x004fe40007ffe0ff */
[----:B----4-:R-:W-:-:S04]  /*07e0*/  FFMA R25, R25, R26, R18 ;  /* 0x0000001a19197223 */ /* 0x010fc80000000012 */
[----:B-----5:R-:W-:-:S04]  /*07f0*/  FFMA R17, R16, R17, R25 ;  /* 0x0000001110117223 */ /* 0x020fc80000000019 */
[----:B0-----:R-:W-:-:S04]  /*0800*/  FFMA R15, R14, R15, R17 ;  /* 0x0000000f0e0f7223 */ /* 0x001fc80000000011 */
[----:B-1----:R-:W-:-:S04]  /*0810*/  FFMA R13, R12, R13, R15 ;  /* 0x0000000d0c0d7223 */ /* 0x002fc8000000000f */
[----:B------:R-:W-:Y:S01]  /*0820*/  FFMA R4, R10, R11, R13 ;  /* 0x0000000b0a047223 */ /* 0x000fe2000000000d */
[----:B------:R-:W-:Y:S06]  /*0830*/  BRA.U UP1, `(.L_x_11) ;  /* 0xfffffffd018c7547 */ /* 0x000fec000b83ffff */
[----:B------:R-:W-:-:S07]  /*0840*/  IMAD.U32 R10, RZ, RZ, UR10 ;  /* 0x0000000aff0a7e24 */ /* 0x000fce000f8e00ff */
.L_x_10:
[----:B------:R-:W-:-:S09]  /*0850*/  UISETP.NE.AND UP1, UPT, UR9, URZ, UPT ;  /* 0x000000ff0900728c */ /* 0x000fd2000bf25270 */
[----:B------:R-:W-:Y:S05]  /*0860*/  BRA.U !UP1, `(.L_x_12) ;  /* 0x0000000109b07547 */ /* 0x000fea000b800000 */
[----:B------:R-:W1:Y:S01]  /*0870*/  S2UR UR7, SR_CgaCtaId ;  /* 0x00000000000779c3 */ /* 0x000e620000008800 */
[----:B------:R-:W-:Y:S01]  /*0880*/  UMOV UR6, 0x400 ;  /* 0x0000040000067882 */ /* 0x000fe20000000000 */
[----:B------:R-:W-:Y:S01]  /*0890*/  IMAD R8, R8, 0x60, R6 ;  /* 0x0000006008087824 */ /* 0x000fe200078e0206 */
[----:B------:R-:W-:Y:S02]  /*08a0*/  UIADD3 UR6, UPT, UPT, UR6, 0x900, URZ ;  /* 0x0000090006067890 */ /* 0x000fe4000fffe0ff */
[----:B------:R-:W-:Y:S02]  /*08b0*/  UISETP.NE.AND UP1, UPT, UR5, URZ, UPT ;  /* 0x000000ff0500728c */ /* 0x000fe4000bf25270 */
[----:B-1----:R-:W-:-:S04]  /*08c0*/  ULEA UR6, UR7, UR6, 0x18 ;  /* 0x0000000607067291 */ /* 0x002fc8000f8ec0ff */
[----:B------:R-:W-:Y:S01]  /*08d0*/  UIMAD UR6, UR4, 0x24, UR6 ;  /* 0x00000024040678a4 */ /* 0x000fe2000f8e0206 */
[----:B------:R-:W-:Y:S11]  /*08e0*/  BRA.U !UP0, `(.L_x_13) ;  /* 0x0000000108407547 */ /* 0x000ff6000b800000 */
[C---:B------:R-:W-:Y:S02]  /*08f0*/  IADD3 R9, PT, PT, R10.reuse, R3, RZ ;  /* 0x000000030a097210 */ /* 0x040fe40007ffe0ff */
[C---:B------:R-:W-:Y:S02]  /*0900*/  LEA R12, R10.reuse, UR6, 0x2 ;  /* 0x000000060a0c7c11 */ /* 0x040fe4000f8e10ff */
[----:B------:R-:W-:Y:S01]  /*0910*/  IADD3 R10, PT, PT, R10, 0x4, RZ ;  /* 0x000000040a0a7810 */ /* 0x000fe20007ffe0ff */
[----:B------:R-:W-:Y:S02]  /*0920*/  IMAD R9, R9, 0x4, R8 ;  /* 0x0000000409097824 */ /* 0x000fe400078e0208 */
[----:B------:R-:W-:Y:S04]  /*0930*/  LDS R13, [R12] ;  /* 0x000000000c0d7984 */ /* 0x000fe80000000800 */
[----:B------:R-:W1:Y:S04]  /*0940*/  LDS R11, [R9] ;  /* 0x00000000090b7984 */ /* 0x000e680000000800 */
[----:B------:R-:W-:Y:S04]  /*0950*/  LDS R15, [R12+0x4] ;  /* 0x000004000c0f7984 */ /* 0x000fe80000000800 */
[----:B0-----:R-:W0:Y:S04]  /*0960*/  LDS R14, [R9+0x4] ;  /* 0x00000400090e7984 */ /* 0x001e280000000800 */
[----:B------:R-:W-:Y:S04]  /*0970*/  LDS R17, [R12+0x8] ;  /* 0x000008000c117984 */ /* 0x000fe80000000800 */
[----:B------:R-:W2:Y:S04]  /*0980*/  LDS R16, [R9+0x8] ;  /* 0x0000080009107984 */ /* 0x000ea80000000800 */
[----:B------:R-:W-:Y:S04]  /*0990*/  LDS R19, [R12+0xc] ;  /* 0x00000c000c137984 */ /* 0x000fe80000000800 */
[----:B------:R-:W3:Y:S01]  /*09a0*/  LDS R18, [R9+0xc] ;  /* 0x00000c0009127984 */ /* 0x000ee20000000800 */
[----:B-1----:R-:W-:-:S04]  /*09b0*/  FFMA R11, R11, R13, R4 ;  /* 0x0000000d0b0b7223 */ /* 0x002fc80000000004 */
[----:B0-----:R-:W-:-:S04]  /*09c0*/  FFMA R11, R14, R15, R11 ;  /* 0x0000000f0e0b7223 */ /* 0x001fc8000000000b */
[----:B--2---:R-:W-:-:S04]  /*09d0*/  FFMA R11, R16, R17, R11 ;  /* 0x00000011100b7223 */ /* 0x004fc8000000000b */
[----:B---3--:R-:W-:-:S07]  /*09e0*/  FFMA R4, R18, R19, R11 ;  /* 0x0000001312047223 */ /* 0x008fce000000000b */
.L_x_13:
[----:B------:R-:W-:Y:S05]  /*09f0*/  BRA.U !UP1, `(.L_x_12) ;  /* 0x00000001094c7547 */ /* 0x000fea000b800000 */
[----:B------:R-:W-:Y:S01]  /*0a00*/  UISETP.NE.AND UP1, UPT, UR5, 0x1, UPT ;  /* 0x000000010500788c */ /* 0x000fe2000bf25270 */
[----:B------:R-:W-:-:S08]  /*0a10*/  LOP3.LUT P0, RZ, R24, 0x1, RZ, 0xc0, !PT ;  /* 0x0000000118ff7812 */ /* 0x000fd0000780c0ff */
[----:B------:R-:W-:Y:S05]  /*0a20*/  BRA.U !UP1, `(.L_x_14) ;  /* 0x0000000109287547 */ /* 0x000fea000b800000 */
[C---:B------:R-:W-:Y:S01]  /*0a30*/  IMAD.IADD R9, R10.reuse, 0x1, R3 ;  /* 0x000000010a097824 */ /* 0x040fe200078e0203 */
[C---:B------:R-:W-:Y:S01]  /*0a40*/  LEA R12, R10.reuse, UR6, 0x2 ;  /* 0x000000060a0c7c11 */ /* 0x040fe2000f8e10ff */
[----:B------:R-:W-:-:S03]  /*0a50*/  VIADD R10, R10, 0x2 ;  /* 0x000000020a0a7836 */ /* 0x000fc60000000000 */
[----:B------:R-:W-:Y:S01]  /*0a60*/  LEA R9, R9, R8, 0x2 ;  /* 0x0000000809097211 */ /* 0x000fe200078e10ff */
[----:B------:R-:W-:Y:S04]  /*0a70*/  LDS R13, [R12] ;  /* 0x000000000c0d7984 */ /* 0x000fe80000000800 */
[----:B------:R-:W1:Y:S04]  /*0a80*/  LDS R11, [R9] ;  /* 0x00000000090b7984 */ /* 0x000e680000000800 */
[----:B0-----:R-:W-:Y:S04]  /*0a90*/  LDS R14, [R12+0x4] ;  /* 0x000004000c0e7984 */ /* 0x001fe80000000800 */
[----:B------:R-:W0:Y:S01]  /*0aa0*/  LDS R15, [R9+0x4] ;  /* 0x00000400090f7984 */ /* 0x000e220000000800 */
[----:B-1----:R-:W-:-:S04]  /*0ab0*/  FFMA R4, R11, R13, R4 ;  /* 0x0000000d0b047223 */ /* 0x002fc80000000004 */
[----:B0-----:R-:W-:-:S07]  /*0ac0*/  FFMA R4, R15, R14, R4 ;  /* 0x0000000e0f047223 */ /* 0x001fce0000000004 */
.L_x_14:
[----:B------:R-:W-:Y:S02]  /*0ad0*/  @P0 IADD3 R9, PT, PT, R3, R10, RZ ;  /* 0x0000000a03090210 */ /* 0x000fe40007ffe0ff */
[----:B------:R-:W-:Y:S02]  /*0ae0*/  @P0 LEA R10, R10, UR6, 0x2 ;  /* 0x000000060a0a0c11 */ /* 0x000fe4000f8e10ff */
[----:B------:R-:W-:-:S04]  /*0af0*/  @P0 LEA R9, R9, R8, 0x2 ;  /* 0x0000000809090211 */ /* 0x000fc800078e10ff */
[----:B------:R-:W-:Y:S04]  /*0b00*/  @P0 LDS R10, [R10] ;  /* 0x000000000a0a0984 */ /* 0x000fe80000000800 */
[----:B------:R-:W1:Y:S02]  /*0b10*/  @P0 LDS R9, [R9] ;  /* 0x0000000009090984 */ /* 0x000e640000000800 */
[----:B-1----:R-:W-:-:S07]  /*0b20*/  @P0 FFMA R4, R9, R10, R4 ;  /* 0x0000000a09040223 */ /* 0x002fce0000000004 */
.L_x_12:
[----:B------:R-:W-:-:S06]  /*0b30*/  UIADD3 UR4, UPT, UPT, UR4, 0x1, URZ ;  /* 0x0000000104047890 */ /* 0x000fcc000fffe0ff */
[----:B------:R-:W-:-:S13]  /*0b40*/  ISETP.NE.AND P0, PT, R24, UR4, PT ;  /* 0x0000000418007c0c */ /* 0x000fda000bf05270 */
[----:B------:R-:W-:Y:S05]  /*0b50*/  @P0 BRA `(.L_x_15) ;  /* 0xfffffff800900947 */ /* 0x000fea000383ffff */
.L_x_9:
[----:B---3--:R-:W1:Y:S01]  /*0b60*/  LDC.64 R6, c[0x0][0x390] ;  /* 0x0000e400ff067b82 */ /* 0x008e620000000a00 */
[----:B------:R-:W3:Y:S02]  /*0b70*/  LDCU UR4, c[0x0][0x39c] ;  /* 0x00007380ff0477ac */ /* 0x000ee40008000800 */
[----:B---3--:R-:W-:-:S04]  /*0b80*/  IMAD R3, R5, UR4, R2 ;  /* 0x0000000405037c24 */ /* 0x008fc8000f8e0202 */
[----:B-1----:R-:W-:-:S05]  /*0b90*/  IMAD.WIDE R2, R3, 0x4, R6 ;  /* 0x0000000403027825 */ /* 0x002fca00078e0206 */
[----:B------:R-:W-:Y:S01]  /*0ba0*/  STG.E desc[UR12][R2.64], R4 ;  /* 0x0000000402007986 */ /* 0x000fe2000c10190c */
[----:B------:R-:W-:Y:S05]  /*0bb0*/  EXIT ;  /* 0x000000000000794d */ /* 0x000fea0003800000 */
.L_x_16:
[----:B------:R-:W-:-:S00]  /*0bc0*/  BRA `(.L_x_16) ;  /* 0xfffffffc00fc7947 */ /* 0x000fc0000383ffff */
[----:B------:R-:W-:-:S00]  /*0bd0*/  NOP ;  /* 0x0000000000007918 */ /* 0x000fc00000000000 */
        /* <DEDUP_REMOVED lines=10> */
.L_x_17:


//--------------------- .nv.shared._Z13conv2d_kernelPKfS0_Pfiii --------------------------
	.section	.nv.shared._Z13conv2d_kernelPKfS0_Pfiii,"aw",@nobits
	.sectionflags	@""
	.align	4
.nv.shared._Z13conv2d_kernelPKfS0_Pfiii:
	.zero		3652


//--------------------- .nv.shared.reserved.0     --------------------------
	.section	.nv.shared.reserved.0,"aw",@nobits
	.weak		__nv_reservedSMEM_offset_0_alias
	.size		__nv_reservedSMEM_offset_0_alias, 0, 64
	.other		__nv_reservedSMEM_offset_0_alias,@"STO_CUDA_RESERVED_SHARED STV_DEFAULT"
__nv_reservedSMEM_offset_0_alias:
	.zero		0
	.zero		64


//--------------------- .nv.constant0._Z13conv2d_kernelPKfS0_Pfiii --------------------------
	.section	.nv.constant0._Z13conv2d_kernelPKfS0_Pfiii,"a",@progbits
	.sectionflags	@""
	.align	4
.nv.constant0._Z13conv2d_kernelPKfS0_Pfiii:
	.zero		932


//--------------------- SYMBOLS --------------------------

	.type		.nv.reservedSmem.offset0,@object
	.size		.nv.reservedSmem.offset0,0x4
	.type		.nv.reservedSmem.cap,@object
	.size		.nv.reservedSmem.cap,0x4
